//
// Generated by NVIDIA NVVM Compiler
//
// Compiler Build ID: CL-36424714
// Cuda compilation tools, release 13.0, V13.0.88
// Based on NVVM 20.0.0
//

.version 9.0
.target sm_100
.address_size 64

	// .globl	_Z13matmul_kernelILi1024EEvPKfS1_Pfiii
.extern .shared .align 16 .b8 sm[];

.visible .entry _Z13matmul_kernelILi1024EEvPKfS1_Pfiii(
	.param .u64 .ptr .align 1 _Z13matmul_kernelILi1024EEvPKfS1_Pfiii_param_0,
	.param .u64 .ptr .align 1 _Z13matmul_kernelILi1024EEvPKfS1_Pfiii_param_1,
	.param .u64 .ptr .align 1 _Z13matmul_kernelILi1024EEvPKfS1_Pfiii_param_2,
	.param .u32 _Z13matmul_kernelILi1024EEvPKfS1_Pfiii_param_3,
	.param .u32 _Z13matmul_kernelILi1024EEvPKfS1_Pfiii_param_4,
	.param .u32 _Z13matmul_kernelILi1024EEvPKfS1_Pfiii_param_5
)
{
	.reg .pred 	%p<9>;
	.reg .b32 	%r<87>;
	.reg .b32 	%f<300>;
	.reg .b64 	%rd<14>;

	ld.param.u64 	%rd4, [_Z13matmul_kernelILi1024EEvPKfS1_Pfiii_param_0];
	ld.param.u64 	%rd5, [_Z13matmul_kernelILi1024EEvPKfS1_Pfiii_param_1];
	ld.param.u32 	%r32, [_Z13matmul_kernelILi1024EEvPKfS1_Pfiii_param_4];
	mov.u32 	%r34, %tid.x;
	shr.u32 	%r83, %r34, 5;
	and.b32  	%r2, %r34, 31;
	mov.u32 	%r78, %r83;
$L__BB0_1:
	shl.b32 	%r4, %r78, 7;
	mov.u32 	%r79, %r2;
$L__BB0_2:
	add.s32 	%r35, %r4, %r79;
	shl.b32 	%r36, %r35, 2;
	mov.u32 	%r37, sm;
	add.s32 	%r38, %r37, %r36;
	mov.b32 	%r39, 0;
	st.shared.u32 	[%r38+32768], %r39;
	add.s32 	%r6, %r79, 32;
	setp.lt.u32 	%p1, %r79, 96;
	mov.u32 	%r79, %r6;
	@%p1 bra 	$L__BB0_2;
	add.s32 	%r7, %r78, 32;
	setp.lt.u32 	%p2, %r78, 96;
	mov.u32 	%r78, %r7;
	@%p2 bra 	$L__BB0_1;
	mov.u32 	%r40, %ctaid.x;
	shl.b32 	%r8, %r40, 7;
	mov.u32 	%r41, %ctaid.y;
	shl.b32 	%r9, %r41, 7;
	setp.lt.s32 	%p3, %r32, 32;
	@%p3 bra 	$L__BB0_11;
	shl.b32 	%r10, %r2, 2;
	shl.b32 	%r43, %r2, 4;
	add.s32 	%r45, %r37, %r43;
	add.s32 	%r11, %r45, 16384;
	cvta.to.global.u64 	%rd1, %rd4;
	cvta.to.global.u64 	%rd2, %rd5;
	shr.s32 	%r46, %r32, 31;
	shr.u32 	%r47, %r46, 27;
	add.s32 	%r48, %r32, %r47;
	shr.s32 	%r12, %r48, 5;
	mov.b32 	%r80, 0;
	shl.b32 	%r67, %r10, 2;
$L__BB0_6:
	ld.param.u32 	%r76, [_Z13matmul_kernelILi1024EEvPKfS1_Pfiii_param_5];
	shl.b32 	%r49, %r80, 5;
	or.b32  	%r50, %r49, %r83;
	mad.lo.s32 	%r16, %r50, %r76, %r9;
	mov.u32 	%r81, %r2;
$L__BB0_7:
	add.s32 	%r51, %r16, %r81;
	mul.wide.s32 	%rd7, %r51, 4;
	add.s64 	%rd8, %rd2, %rd7;
	ld.global.nc.f32 	%f1, [%rd8];
	shl.b32 	%r52, %r83, 7;
	add.s32 	%r53, %r52, %r81;
	shl.b32 	%r54, %r53, 2;
	mov.u32 	%r55, sm;
	add.s32 	%r56, %r55, %r54;
	st.shared.f32 	[%r56+16384], %f1;
	add.s32 	%r18, %r81, 32;
	setp.lt.u32 	%p4, %r81, 96;
	mov.u32 	%r81, %r18;
	@%p4 bra 	$L__BB0_7;
	bar.sync 	0;
	mov.u32 	%r82, %r83;
$L__BB0_9:
	add.s32 	%r57, %r8, %r82;
	shl.b32 	%r58, %r80, 5;
	or.b32  	%r59, %r58, %r2;
	mad.lo.s32 	%r60, %r57, %r32, %r59;
	mul.wide.s32 	%rd9, %r60, 4;
	add.s64 	%rd10, %rd1, %rd9;
	ld.global.nc.f32 	%f2, [%rd10];
	shl.b32 	%r61, %r2, 2;
	shl.b32 	%r62, %r82, 7;
	or.b32  	%r63, %r62, %r61;
	mov.u32 	%r64, sm;
	add.s32 	%r65, %r64, %r63;
	st.shared.f32 	[%r65], %f2;
	bar.warp.sync 	-1;
	add.s32 	%r66, %r64, %r62;
	ld.shared.v4.f32 	{%f3, %f4, %f5, %f6}, [%r66];
	ld.shared.v4.f32 	{%f7, %f8, %f9, %f10}, [%r11];
	ld.shared.v4.f32 	{%f11, %f12, %f13, %f14}, [%r11+512];
	ld.shared.v4.f32 	{%f15, %f16, %f17, %f18}, [%r11+1024];
	ld.shared.v4.f32 	{%f19, %f20, %f21, %f22}, [%r11+1536];
	fma.rn.f32 	%f23, %f3, %f7, 0f00000000;
	fma.rn.f32 	%f24, %f3, %f8, 0f00000000;
	fma.rn.f32 	%f25, %f3, %f9, 0f00000000;
	fma.rn.f32 	%f26, %f3, %f10, 0f00000000;
	fma.rn.f32 	%f27, %f4, %f11, %f23;
	fma.rn.f32 	%f28, %f4, %f12, %f24;
	fma.rn.f32 	%f29, %f4, %f13, %f25;
	fma.rn.f32 	%f30, %f4, %f14, %f26;
	fma.rn.f32 	%f31, %f5, %f15, %f27;
	fma.rn.f32 	%f32, %f5, %f16, %f28;
	fma.rn.f32 	%f33, %f5, %f17, %f29;
	fma.rn.f32 	%f34, %f5, %f18, %f30;
	fma.rn.f32 	%f35, %f6, %f19, %f31;
	fma.rn.f32 	%f36, %f6, %f20, %f32;
	fma.rn.f32 	%f37, %f6, %f21, %f33;
	fma.rn.f32 	%f38, %f6, %f22, %f34;
	ld.shared.v4.f32 	{%f39, %f40, %f41, %f42}, [%r66+16];
	ld.shared.v4.f32 	{%f43, %f44, %f45, %f46}, [%r11+2048];
	ld.shared.v4.f32 	{%f47, %f48, %f49, %f50}, [%r11+2560];
	ld.shared.v4.f32 	{%f51, %f52, %f53, %f54}, [%r11+3072];
	ld.shared.v4.f32 	{%f55, %f56, %f57, %f58}, [%r11+3584];
	fma.rn.f32 	%f59, %f39, %f43, %f35;
	fma.rn.f32 	%f60, %f39, %f44, %f36;
	fma.rn.f32 	%f61, %f39, %f45, %f37;
	fma.rn.f32 	%f62, %f39, %f46, %f38;
	fma.rn.f32 	%f63, %f40, %f47, %f59;
	fma.rn.f32 	%f64, %f40, %f48, %f60;
	fma.rn.f32 	%f65, %f40, %f49, %f61;
	fma.rn.f32 	%f66, %f40, %f50, %f62;
	fma.rn.f32 	%f67, %f41, %f51, %f63;
	fma.rn.f32 	%f68, %f41, %f52, %f64;
	fma.rn.f32 	%f69, %f41, %f53, %f65;
	fma.rn.f32 	%f70, %f41, %f54, %f66;
	fma.rn.f32 	%f71, %f42, %f55, %f67;
	fma.rn.f32 	%f72, %f42, %f56, %f68;
	fma.rn.f32 	%f73, %f42, %f57, %f69;
	fma.rn.f32 	%f74, %f42, %f58, %f70;
	ld.shared.v4.f32 	{%f75, %f76, %f77, %f78}, [%r66+32];
	ld.shared.v4.f32 	{%f79, %f80, %f81, %f82}, [%r11+4096];
	ld.shared.v4.f32 	{%f83, %f84, %f85, %f86}, [%r11+4608];
	ld.shared.v4.f32 	{%f87, %f88, %f89, %f90}, [%r11+5120];
	ld.shared.v4.f32 	{%f91, %f92, %f93, %f94}, [%r11+5632];
	fma.rn.f32 	%f95, %f75, %f79, %f71;
	fma.rn.f32 	%f96, %f75, %f80, %f72;
	fma.rn.f32 	%f97, %f75, %f81, %f73;
	fma.rn.f32 	%f98, %f75, %f82, %f74;
	fma.rn.f32 	%f99, %f76, %f83, %f95;
	fma.rn.f32 	%f100, %f76, %f84, %f96;
	fma.rn.f32 	%f101, %f76, %f85, %f97;
	fma.rn.f32 	%f102, %f76, %f86, %f98;
	fma.rn.f32 	%f103, %f77, %f87, %f99;
	fma.rn.f32 	%f104, %f77, %f88, %f100;
	fma.rn.f32 	%f105, %f77, %f89, %f101;
	fma.rn.f32 	%f106, %f77, %f90, %f102;
	fma.rn.f32 	%f107, %f78, %f91, %f103;
	fma.rn.f32 	%f108, %f78, %f92, %f104;
	fma.rn.f32 	%f109, %f78, %f93, %f105;
	fma.rn.f32 	%f110, %f78, %f94, %f106;
	ld.shared.v4.f32 	{%f111, %f112, %f113, %f114}, [%r66+48];
	ld.shared.v4.f32 	{%f115, %f116, %f117, %f118}, [%r11+6144];
	ld.shared.v4.f32 	{%f119, %f120, %f121, %f122}, [%r11+6656];
	ld.shared.v4.f32 	{%f123, %f124, %f125, %f126}, [%r11+7168];
	ld.shared.v4.f32 	{%f127, %f128, %f129, %f130}, [%r11+7680];
	fma.rn.f32 	%f131, %f111, %f115, %f107;
	fma.rn.f32 	%f132, %f111, %f116, %f108;
	fma.rn.f32 	%f133, %f111, %f117, %f109;
	fma.rn.f32 	%f134, %f111, %f118, %f110;
	fma.rn.f32 	%f135, %f112, %f119, %f131;
	fma.rn.f32 	%f136, %f112, %f120, %f132;
	fma.rn.f32 	%f137, %f112, %f121, %f133;
	fma.rn.f32 	%f138, %f112, %f122, %f134;
	fma.rn.f32 	%f139, %f113, %f123, %f135;
	fma.rn.f32 	%f140, %f113, %f124, %f136;
	fma.rn.f32 	%f141, %f113, %f125, %f137;
	fma.rn.f32 	%f142, %f113, %f126, %f138;
	fma.rn.f32 	%f143, %f114, %f127, %f139;
	fma.rn.f32 	%f144, %f114, %f128, %f140;
	fma.rn.f32 	%f145, %f114, %f129, %f141;
	fma.rn.f32 	%f146, %f114, %f130, %f142;
	ld.shared.v4.f32 	{%f147, %f148, %f149, %f150}, [%r66+64];
	ld.shared.v4.f32 	{%f151, %f152, %f153, %f154}, [%r11+8192];
	ld.shared.v4.f32 	{%f155, %f156, %f157, %f158}, [%r11+8704];
	ld.shared.v4.f32 	{%f159, %f160, %f161, %f162}, [%r11+9216];
	ld.shared.v4.f32 	{%f163, %f164, %f165, %f166}, [%r11+9728];
	fma.rn.f32 	%f167, %f147, %f151, %f143;
	fma.rn.f32 	%f168, %f147, %f152, %f144;
	fma.rn.f32 	%f169, %f147, %f153, %f145;
	fma.rn.f32 	%f170, %f147, %f154, %f146;
	fma.rn.f32 	%f171, %f148, %f155, %f167;
	fma.rn.f32 	%f172, %f148, %f156, %f168;
	fma.rn.f32 	%f173, %f148, %f157, %f169;
	fma.rn.f32 	%f174, %f148, %f158, %f170;
	fma.rn.f32 	%f175, %f149, %f159, %f171;
	fma.rn.f32 	%f176, %f149, %f160, %f172;
	fma.rn.f32 	%f177, %f149, %f161, %f173;
	fma.rn.f32 	%f178, %f149, %f162, %f174;
	fma.rn.f32 	%f179, %f150, %f163, %f175;
	fma.rn.f32 	%f180, %f150, %f164, %f176;
	fma.rn.f32 	%f181, %f150, %f165, %f177;
	fma.rn.f32 	%f182, %f150, %f166, %f178;
	ld.shared.v4.f32 	{%f183, %f184, %f185, %f186}, [%r66+80];
	ld.shared.v4.f32 	{%f187, %f188, %f189, %f190}, [%r11+10240];
	ld.shared.v4.f32 	{%f191, %f192, %f193, %f194}, [%r11+10752];
	ld.shared.v4.f32 	{%f195, %f196, %f197, %f198}, [%r11+11264];
	ld.shared.v4.f32 	{%f199, %f200, %f201, %f202}, [%r11+11776];
	fma.rn.f32 	%f203, %f183, %f187, %f179;
	fma.rn.f32 	%f204, %f183, %f188, %f180;
	fma.rn.f32 	%f205, %f183, %f189, %f181;
	fma.rn.f32 	%f206, %f183, %f190, %f182;
	fma.rn.f32 	%f207, %f184, %f191, %f203;
	fma.rn.f32 	%f208, %f184, %f192, %f204;
	fma.rn.f32 	%f209, %f184, %f193, %f205;
	fma.rn.f32 	%f210, %f184, %f194, %f206;
	fma.rn.f32 	%f211, %f185, %f195, %f207;
	fma.rn.f32 	%f212, %f185, %f196, %f208;
	fma.rn.f32 	%f213, %f185, %f197, %f209;
	fma.rn.f32 	%f214, %f185, %f198, %f210;
	fma.rn.f32 	%f215, %f186, %f199, %f211;
	fma.rn.f32 	%f216, %f186, %f200, %f212;
	fma.rn.f32 	%f217, %f186, %f201, %f213;
	fma.rn.f32 	%f218, %f186, %f202, %f214;
	ld.shared.v4.f32 	{%f219, %f220, %f221, %f222}, [%r66+96];
	ld.shared.v4.f32 	{%f223, %f224, %f225, %f226}, [%r11+12288];
	ld.shared.v4.f32 	{%f227, %f228, %f229, %f230}, [%r11+12800];
	ld.shared.v4.f32 	{%f231, %f232, %f233, %f234}, [%r11+13312];
	ld.shared.v4.f32 	{%f235, %f236, %f237, %f238}, [%r11+13824];
	fma.rn.f32 	%f239, %f219, %f223, %f215;
	fma.rn.f32 	%f240, %f219, %f224, %f216;
	fma.rn.f32 	%f241, %f219, %f225, %f217;
	fma.rn.f32 	%f242, %f219, %f226, %f218;
	fma.rn.f32 	%f243, %f220, %f227, %f239;
	fma.rn.f32 	%f244, %f220, %f228, %f240;
	fma.rn.f32 	%f245, %f220, %f229, %f241;
	fma.rn.f32 	%f246, %f220, %f230, %f242;
	fma.rn.f32 	%f247, %f221, %f231, %f243;
	fma.rn.f32 	%f248, %f221, %f232, %f244;
	fma.rn.f32 	%f249, %f221, %f233, %f245;
	fma.rn.f32 	%f250, %f221, %f234, %f246;
	fma.rn.f32 	%f251, %f222, %f235, %f247;
	fma.rn.f32 	%f252, %f222, %f236, %f248;
	fma.rn.f32 	%f253, %f222, %f237, %f249;
	fma.rn.f32 	%f254, %f222, %f238, %f250;
	ld.shared.v4.f32 	{%f255, %f256, %f257, %f258}, [%r66+112];
	ld.shared.v4.f32 	{%f259, %f260, %f261, %f262}, [%r11+14336];
	ld.shared.v4.f32 	{%f263, %f264, %f265, %f266}, [%r11+14848];
	ld.shared.v4.f32 	{%f267, %f268, %f269, %f270}, [%r11+15360];
	ld.shared.v4.f32 	{%f271, %f272, %f273, %f274}, [%r11+15872];
	fma.rn.f32 	%f275, %f255, %f259, %f251;
	fma.rn.f32 	%f276, %f255, %f260, %f252;
	fma.rn.f32 	%f277, %f255, %f261, %f253;
	fma.rn.f32 	%f278, %f255, %f262, %f254;
	fma.rn.f32 	%f279, %f256, %f263, %f275;
	fma.rn.f32 	%f280, %f256, %f264, %f276;
	fma.rn.f32 	%f281, %f256, %f265, %f277;
	fma.rn.f32 	%f282, %f256, %f266, %f278;
	fma.rn.f32 	%f283, %f257, %f267, %f279;
	fma.rn.f32 	%f284, %f257, %f268, %f280;
	fma.rn.f32 	%f285, %f257, %f269, %f281;
	fma.rn.f32 	%f286, %f257, %f270, %f282;
	fma.rn.f32 	%f287, %f258, %f271, %f283;
	fma.rn.f32 	%f288, %f258, %f272, %f284;
	fma.rn.f32 	%f289, %f258, %f273, %f285;
	fma.rn.f32 	%f290, %f258, %f274, %f286;
	shl.b32 	%r68, %r82, 9;
	or.b32  	%r69, %r68, %r67;
	add.s32 	%r70, %r64, %r69;
	ld.shared.v4.f32 	{%f291, %f292, %f293, %f294}, [%r70+32768];
	add.f32 	%f295, %f287, %f291;
	add.f32 	%f296, %f288, %f292;
	add.f32 	%f297, %f289, %f293;
	add.f32 	%f298, %f290, %f294;
	st.shared.v4.f32 	[%r70+32768], {%f295, %f296, %f297, %f298};
	add.s32 	%r20, %r82, 32;
	setp.lt.u32 	%p5, %r82, 96;
	mov.u32 	%r82, %r20;
	@%p5 bra 	$L__BB0_9;
	bar.sync 	0;
	add.s32 	%r80, %r80, 1;
	setp.eq.s32 	%p6, %r80, %r12;
	@%p6 bra 	$L__BB0_11;
	bra.uni 	$L__BB0_6;
$L__BB0_11:
	ld.param.u64 	%rd13, [_Z13matmul_kernelILi1024EEvPKfS1_Pfiii_param_2];
	shl.b32 	%r71, %r2, 2;
	mov.u32 	%r72, sm;
	add.s32 	%r73, %r71, %r72;
	add.s32 	%r13, %r73, 32768;
	add.s32 	%r14, %r9, %r2;
	cvta.to.global.u64 	%rd3, %rd13;
$L__BB0_12:
	ld.param.u32 	%r77, [_Z13matmul_kernelILi1024EEvPKfS1_Pfiii_param_5];
	add.s32 	%r74, %r8, %r83;
	shl.b32 	%r75, %r83, 9;
	add.s32 	%r85, %r13, %r75;
	mad.lo.s32 	%r84, %r74, %r77, %r14;
	mov.u32 	%r86, %r2;
$L__BB0_13:
	mul.wide.s32 	%rd11, %r84, 4;
	add.s64 	%rd12, %rd3, %rd11;
	ld.shared.f32 	%f299, [%r85];
	st.global.f32 	[%rd12], %f299;
	add.s32 	%r28, %r86, 32;
	add.s32 	%r85, %r85, 128;
	add.s32 	%r84, %r84, 32;
	setp.lt.u32 	%p7, %r86, 96;
	mov.u32 	%r86, %r28;
	@%p7 bra 	$L__BB0_13;
	add.s32 	%r31, %r83, 32;
	setp.lt.u32 	%p8, %r83, 96;
	mov.u32 	%r83, %r31;
	@%p8 bra 	$L__BB0_12;
	ret;

}


// ===== COMPILED SASS (sm_100) =====

	.target	sm_100

	.elftype	@"ET_EXEC"


//--------------------- .note.nv.tkinfo           --------------------------
	.section	.note.nv.tkinfo,"",@"SHT_NOTE"
	.sectionflags	@"SHF_NOTE_NV_TKINFO"
	.tkinfo
        /*0018*/ 	.word	0x00000002
        /*0030*/ 	.string	""
        /*0030*/ 	.string	"ptxas"
        /*0030*/ 	.string	"Cuda compilation tools, release 13.0, V13.0.88"
        /*0030*/ 	.string	"Build cuda_13.0.r13.0/compiler.36424714_0"
        /*0030*/ 	.string	"-arch sm_100 -m 64 "



//--------------------- .note.nv.cuinfo           --------------------------
	.section	.note.nv.cuinfo,"",@"SHT_NOTE"
	.sectionflags	@"SHF_NOTE_NV_CUINFO"
        /*0018*/ 	.short	0x0002
        /*001a*/ 	.short	0x0064
        /*001c*/ 	.short	0x0082
	.zero		2


//--------------------- .nv.info                  --------------------------
	.section	.nv.info,"",@"SHT_CUDA_INFO"
	.align	4


	//----- nvinfo : EIATTR_REGCOUNT
	.align		4
        /*0000*/ 	.byte	0x04, 0x2f
        /*0002*/ 	.short	(.L_1 - .L_0)
	.align		4
.L_0:
        /*0004*/ 	.word	index@(_Z13matmul_kernelILi1024EEvPKfS1_Pfiii)
        /*0008*/ 	.word	0x00000020


	//----- nvinfo : EIATTR_FRAME_SIZE
	.align		4
.L_1:
        /*000c*/ 	.byte	0x04, 0x11
        /*000e*/ 	.short	(.L_3 - .L_2)
	.align		4
.L_2:
        /*0010*/ 	.word	index@(_Z13matmul_kernelILi1024EEvPKfS1_Pfiii)
        /*0014*/ 	.word	0x00000000


	//----- nvinfo : EIATTR_MIN_STACK_SIZE
	.align		4
.L_3:
        /*0018*/ 	.byte	0x04, 0x12
        /*001a*/ 	.short	(.L_5 - .L_4)
	.align		4
.L_4:
        /*001c*/ 	.word	index@(_Z13matmul_kernelILi1024EEvPKfS1_Pfiii)
        /*0020*/ 	.word	0x00000000
.L_5:


//--------------------- .nv.compat                --------------------------
	.section	.nv.compat,"",@"SHT_CUDA_COMPAT_INFO"
	.align	4
        /*0000*/ 	.byte	0x02, 0x09, 0x00, 0x00, 0x02, 0x02, 0x01, 0x00, 0x02, 0x05, 0x05, 0x00, 0x03, 0x07, 0x01, 0x01
        /*0010*/ 	.byte	0x02, 0x03, 0x00, 0x00, 0x02, 0x06, 0x01, 0x00, 0x04, 0x0b, 0x08, 0x00, 0x09, 0x00, 0x00, 0x00
        /*0020*/ 	.byte	0x00, 0x00, 0x00, 0x00


//--------------------- .nv.info._Z13matmul_kernelILi1024EEvPKfS1_Pfiii --------------------------
	.section	.nv.info._Z13matmul_kernelILi1024EEvPKfS1_Pfiii,"",@"SHT_CUDA_INFO"
	.sectionflags	@""
	.align	4


	//----- nvinfo : EIATTR_CUDA_API_VERSION
	.align		4
        /*0000*/ 	.byte	0x04, 0x37
        /*0002*/ 	.short	(.L_7 - .L_6)
.L_6:
        /*0004*/ 	.word	0x00000082


	//----- nvinfo : EIATTR_KPARAM_INFO
	.align		4
.L_7:
        /*0008*/ 	.byte	0x04, 0x17
        /*000a*/ 	.short	(.L_9 - .L_8)
.L_8:
        /*000c*/ 	.word	0x00000000
        /*0010*/ 	.short	0x0005
        /*0012*/ 	.short	0x0020
        /*0014*/ 	.byte	0x00, 0xf0, 0x11, 0x00


	//----- nvinfo : EIATTR_KPARAM_INFO
	.align		4
.L_9:
        /*0018*/ 	.byte	0x04, 0x17
        /*001a*/ 	.short	(.L_11 - .L_10)
.L_10:
        /*001c*/ 	.word	0x00000000
        /*0020*/ 	.short	0x0004
        /*0022*/ 	.short	0x001c
        /*0024*/ 	.byte	0x00, 0xf0, 0x11, 0x00


	//----- nvinfo : EIATTR_KPARAM_INFO
	.align		4
.L_11:
        /*0028*/ 	.byte	0x04, 0x17
        /*002a*/ 	.short	(.L_13 - .L_12)
.L_12:
        /*002c*/ 	.word	0x00000000
        /*0030*/ 	.short	0x0003
        /*0032*/ 	.short	0x0018
        /*0034*/ 	.byte	0x00, 0xf0, 0x11, 0x00


	//----- nvinfo : EIATTR_KPARAM_INFO
	.align		4
.L_13:
        /*0038*/ 	.byte	0x04, 0x17
        /*003a*/ 	.short	(.L_15 - .L_14)
.L_14:
        /*003c*/ 	.word	0x00000000
        /*0040*/ 	.short	0x0002
        /*0042*/ 	.short	0x0010
        /*0044*/ 	.byte	0x00, 0xf5, 0x21, 0x00


	//----- nvinfo : EIATTR_KPARAM_INFO
	.align		4
.L_15:
        /*0048*/ 	.byte	0x04, 0x17
        /*004a*/ 	.short	(.L_17 - .L_16)
.L_16:
        /*004c*/ 	.word	0x00000000
        /*0050*/ 	.short	0x0001
        /*0052*/ 	.short	0x0008
        /*0054*/ 	.byte	0x00, 0xf5, 0x21, 0x00


	//----- nvinfo : EIATTR_KPARAM_INFO
	.align		4
.L_17:
        /*0058*/ 	.byte	0x04, 0x17
        /*005a*/ 	.short	(.L_19 - .L_18)
.L_18:
        /*005c*/ 	.word	0x00000000
        /*0060*/ 	.short	0x0000
        /*0062*/ 	.short	0x0000
        /*0064*/ 	.byte	0x00, 0xf5, 0x21, 0x00


	//----- nvinfo : EIATTR_SPARSE_MMA_MASK
	.align		4
.L_19:
        /*0068*/ 	.byte	0x03, 0x50
        /*006a*/ 	.short	0x0000


	//----- nvinfo : EIATTR_MAXREG_COUNT
	.align		4
        /*006c*/ 	.byte	0x03, 0x1b
        /*006e*/ 	.short	0x00ff


	//----- nvinfo : EIATTR_NUM_BARRIERS
	.align		4
        /*0070*/ 	.byte	0x02, 0x4c
        /*0072*/ 	.byte	0x01
	.zero		1


	//----- nvinfo : EIATTR_MERCURY_ISA_VERSION
	.align		4
        /*0074*/ 	.byte	0x03, 0x5f
        /*0076*/ 	.short	0x0101


	//----- nvinfo : EIATTR_COOP_GROUP_MASK_REGIDS
	.align		4
        /*0078*/ 	.byte	0x04, 0x29
        /*007a*/ 	.short	(.L_21 - .L_20)


	//   ....[0]....
.L_20:
        /*007c*/ 	.word	0xffffffff


	//----- nvinfo : EIATTR_COOP_GROUP_INSTR_OFFSETS
	.align		4
.L_21:
        /*0080*/ 	.byte	0x04, 0x28
        /*0082*/ 	.short	(.L_23 - .L_22)


	//   ....[0]....
.L_22:
        /*0084*/ 	.word	0x00000480


	//----- nvinfo : EIATTR_VRC_CTA_INIT_COUNT
	.align		4
.L_23:
        /*0088*/ 	.byte	0x02, 0x4a
	.zero		1
	.zero		1


	//----- nvinfo : EIATTR_EXIT_INSTR_OFFSETS
	.align		4
        /*008c*/ 	.byte	0x04, 0x1c
        /*008e*/ 	.short	(.L_25 - .L_24)


	//   ....[0]....
.L_24:
        /*0090*/ 	.word	0x00001160


	//----- nvinfo : EIATTR_CRS_STACK_SIZE
	.align		4
.L_25:
        /*0094*/ 	.byte	0x04, 0x1e
        /*0096*/ 	.short	(.L_27 - .L_26)
.L_26:
        /*0098*/ 	.word	0x00000000


	//----- nvinfo : EIATTR_CBANK_PARAM_SIZE
	.align		4
.L_27:
        /*009c*/ 	.byte	0x03, 0x19
        /*009e*/ 	.short	0x0024


	//----- nvinfo : EIATTR_PARAM_CBANK
	.align		4
        /*00a0*/ 	.byte	0x04, 0x0a
        /*00a2*/ 	.short	(.L_29 - .L_28)
	.align		4
.L_28:
        /*00a4*/ 	.word	index@(.nv.constant0._Z13matmul_kernelILi1024EEvPKfS1_Pfiii)
        /*00a8*/ 	.short	0x0380
        /*00aa*/ 	.short	0x0024


	//----- nvinfo : EIATTR_SW_WAR
	.align		4
.L_29:
        /*00ac*/ 	.byte	0x04, 0x36
        /*00ae*/ 	.short	(.L_31 - .L_30)
.L_30:
        /*00b0*/ 	.word	0x00000008
.L_31:


//--------------------- .nv.callgraph             --------------------------
	.section	.nv.callgraph,"",@"SHT_CUDA_CALLGRAPH"
	.align	4
	.sectionentsize	8
	.align		4
        /*0000*/ 	.word	0x00000000
	.align		4
        /*0004*/ 	.word	0xffffffff
	.align		4
        /*0008*/ 	.word	0x00000000
	.align		4
        /*000c*/ 	.word	0xfffffffe
	.align		4
        /*0010*/ 	.word	0x00000000
	.align		4
        /*0014*/ 	.word	0xfffffffd
	.align		4
        /*0018*/ 	.word	0x00000000
	.align		4
        /*001c*/ 	.word	0xfffffffc


//--------------------- .text._Z13matmul_kernelILi1024EEvPKfS1_Pfiii --------------------------
	.section	.text._Z13matmul_kernelILi1024EEvPKfS1_Pfiii,"ax",@progbits
	.align	128
        .global         _Z13matmul_kernelILi1024EEvPKfS1_Pfiii
        .type           _Z13matmul_kernelILi1024EEvPKfS1_Pfiii,@function
        .size           _Z13matmul_kernelILi1024EEvPKfS1_Pfiii,(.L_x_13 - _Z13matmul_kernelILi1024EEvPKfS1_Pfiii)
        .other          _Z13matmul_kernelILi1024EEvPKfS1_Pfiii,@"STO_CUDA_ENTRY STV_DEFAULT"
_Z13matmul_kernelILi1024EEvPKfS1_Pfiii:
.text._Z13matmul_kernelILi1024EEvPKfS1_Pfiii:
[----:B------:R-:W-:Y:S01]  /*0000*/  LDC R1, c[0x0][0x37c] ;  /* 0x0000df00ff017b82 */ /* 0x000fe20000000800 */
[----:B------:R-:W0:Y:S01]  /*0010*/  S2R R26, SR_TID.X ;  /* 0x00000000001a7919 */ /* 0x000e220000002100 */
[----:B------:R-:W-:Y:S01]  /*0020*/  BSSY.RECONVERGENT B0, `(.L_x_0) ;  /* 0x0000015000007945 */ /* 0x000fe20003800200 */
[----:B0-----:R-:W-:Y:S02]  /*0030*/  SHF.R.U32.HI R27, RZ, 0x5, R26 ;  /* 0x00000005ff1b7819 */ /* 0x001fe4000001161a */
[----:B------:R-:W-:Y:S02]  /*0040*/  LOP3.LUT R26, R26, 0x1f, RZ, 0xc0, !PT ;  /* 0x0000001f1a1a7812 */ /* 0x000fe400078ec0ff */
[----:B------:R-:W-:-:S07]  /*0050*/  MOV R0, R27 ;  /* 0x0000001b00007202 */ /* 0x000fce0000000f00 */
.L_x_3:
[----:B0-----:R-:W0:Y:S01]  /*0060*/  S2UR UR5, SR_CgaCtaId ;  /* 0x00000000000579c3 */ /* 0x001e220000008800 */
[----:B------:R-:W-:Y:S01]  /*0070*/  UMOV UR4, 0x400 ;  /* 0x0000040000047882 */ /* 0x000fe20000000000 */
[----:B------:R-:W-:Y:S01]  /*0080*/  MOV R3, R0 ;  /* 0x0000000000037202 */ /* 0x000fe20000000f00 */
[----:B------:R-:W-:Y:S01]  /*0090*/  BSSY.RECONVERGENT B1, `(.L_x_1) ;  /* 0x000000c000017945 */ /* 0x000fe20003800200 */
[----:B------:R-:W-:Y:S02]  /*00a0*/  MOV R2, R26 ;  /* 0x0000001a00027202 */ /* 0x000fe40000000f00 */
[----:B------:R-:W-:Y:S02]  /*00b0*/  ISETP.GE.U32.AND P1, PT, R3, 0x60, PT ;  /* 0x000000600300780c */ /* 0x000fe40003f26070 */
[----:B------:R-:W-:Y:S01]  /*00c0*/  IADD3 R0, PT, PT, R0, 0x20, RZ ;  /* 0x0000002000007810 */ /* 0x000fe20007ffe0ff */
[----:B0-----:R-:W-:-:S06]  /*00d0*/  ULEA UR4, UR5, UR4, 0x18 ;  /* 0x0000000405047291 */ /* 0x001fcc000f8ec0ff */
[----:B------:R-:W-:-:S07]  /*00e0*/  MOV R25, UR4 ;  /* 0x0000000400197c02 */ /* 0x000fce0008000f00 */
.L_x_2:
[----:B0-----:R-:W-:Y:S02]  /*00f0*/  LEA R4, R3, R2, 0x7 ;  /* 0x0000000203047211 */ /* 0x001fe400078e38ff */
[----:B------:R-:W-:Y:S02]  /*0100*/  ISETP.GE.U32.AND P0, PT, R2, 0x60, PT ;  /* 0x000000600200780c */ /* 0x000fe40003f06070 */
[----:B------:R-:W-:Y:S02]  /*0110*/  LEA R4, R4, R25, 0x2 ;  /* 0x0000001904047211 */ /* 0x000fe400078e10ff */
[----:B------:R-:W-:-:S03]  /*0120*/  IADD3 R2, PT, PT, R2, 0x20, RZ ;  /* 0x0000002002027810 */ /* 0x000fc60007ffe0ff */
[----:B------:R0:W-:Y:S06]  /*0130*/  STS [R4+0x8000], RZ ;  /* 0x008000ff04007388 */ /* 0x0001ec0000000800 */
[----:B------:R-:W-:Y:S05]  /*0140*/  @!P0 BRA `(.L_x_2) ;  /* 0xfffffffc00e88947 */ /* 0x000fea000383ffff */
[----:B------:R-:W-:Y:S05]  /*0150*/  BSYNC.RECONVERGENT B1 ;  /* 0x0000000000017941 */ /* 0x000fea0003800200 */
.L_x_1:
[----:B------:R-:W-:Y:S05]  /*0160*/  @!P1 BRA `(.L_x_3) ;  /* 0xfffffffc00bc9947 */ /* 0x000fea000383ffff */
[----:B------:R-:W-:Y:S05]  /*0170*/  BSYNC.RECONVERGENT B0 ;  /* 0x0000000000007941 */ /* 0x000fea0003800200 */
.L_x_0:
[----:B------:R-:W1:Y:S01]  /*0180*/  LDCU UR6, c[0x0][0x39c] ;  /* 0x00007380ff0677ac */ /* 0x000e620008000800 */
[----:B------:R-:W2:Y:S01]  /*0190*/  S2UR UR4, SR_CTAID.Y ;  /* 0x00000000000479c3 */ /* 0x000ea20000002600 */
[----:B------:R-:W3:Y:S01]  /*01a0*/  S2R R0, SR_CTAID.X ;  /* 0x0000000000007919 */ /* 0x000ee20000002500 */
[----:B------:R-:W4:Y:S01]  /*01b0*/  LDCU.64 UR8, c[0x0][0x358] ;  /* 0x00006b00ff0877ac */ /* 0x000f220008000a00 */
[----:B-1----:R-:W-:Y:S02]  /*01c0*/  UISETP.GE.AND UP0, UPT, UR6, 0x20, UPT ;  /* 0x000000200600788c */ /* 0x002fe4000bf06270 */
[----:B--2---:R-:W-:-:S07]  /*01d0*/  USHF.L.U32 UR4, UR4, 0x7, URZ ;  /* 0x0000000704047899 */ /* 0x004fce00080006ff */
[----:B----4-:R-:W-:Y:S05]  /*01e0*/  BRA.U !UP0, `(.L_x_4) ;  /* 0x0000000d08847547 */ /* 0x010fea000b800000 */
[----:B------:R-:W-:Y:S01]  /*01f0*/  USHF.R.S32.HI UR5, URZ, 0x1f, UR6 ;  /* 0x0000001fff057899 */ /* 0x000fe20008011406 */
[----:B------:R-:W-:Y:S01]  /*0200*/  HFMA2 R2, -RZ, RZ, 0, 0 ;  /* 0x00000000ff027431 */ /* 0x000fe200000001ff */
[----:B------:R-:W-:Y:S02]  /*0210*/  LEA R24, R26, R25, 0x4 ;  /* 0x000000191a187211 */ /* 0x000fe400078e20ff */
[----:B------:R-:W-:-:S04]  /*0220*/  ULEA.HI UR5, UR5, UR6, URZ, 0x5 ;  /* 0x0000000605057291 */ /* 0x000fc8000f8f28ff */
[----:B------:R-:W-:-:S12]  /*0230*/  USHF.R.S32.HI UR5, URZ, 0x5, UR5 ;  /* 0x00000005ff057899 */ /* 0x000fd80008011405 */
.L_x_8:
[----:B-1----:R-:W1:Y:S01]  /*0240*/  S2UR UR7, SR_CgaCtaId ;  /* 0x00000000000779c3 */ /* 0x002e620000008800 */
[----:B------:R-:W-:Y:S01]  /*0250*/  SHF.L.U32 R6, R2, 0x5, RZ ;  /* 0x0000000502067819 */ /* 0x000fe200000006ff */
[----:B------:R-:W-:Y:S01]  /*0260*/  UMOV UR6, 0x400 ;  /* 0x0000040000067882 */ /* 0x000fe20000000000 */
[----:B------:R-:W-:Y:S01]  /*0270*/  BSSY.RECONVERGENT B0, `(.L_x_5) ;  /* 0x0000011000007945 */ /* 0x000fe20003800200 */
[----:B------:R-:W-:Y:S02]  /*0280*/  MOV R8, R26 ;  /* 0x0000001a00087202 */ /* 0x000fe40000000f00 */
[----:B------:R-:W-:Y:S02]  /*0290*/  LOP3.LUT R6, R6, R27, RZ, 0xfc, !PT ;  /* 0x0000001b06067212 */ /* 0x000fe400078efcff */
[----:B------:R-:W2:Y:S08]  /*02a0*/  LDC R3, c[0x0][0x3a0] ;  /* 0x0000e800ff037b82 */ /* 0x000eb00000000800 */
[----:B0-----:R-:W0:Y:S01]  /*02b0*/  LDC.64 R4, c[0x0][0x388] ;  /* 0x0000e200ff047b82 */ /* 0x001e220000000a00 */
[----:B-1----:R-:W-:-:S06]  /*02c0*/  ULEA UR6, UR7, UR6, 0x18 ;  /* 0x0000000607067291 */ /* 0x002fcc000f8ec0ff */
[----:B------:R-:W-:Y:S01]  /*02d0*/  MOV R25, UR6 ;  /* 0x0000000600197c02 */ /* 0x000fe20008000f00 */
[----:B--2---:R-:W-:-:S07]  /*02e0*/  IMAD R9, R6, R3, UR4 ;  /* 0x0000000406097e24 */ /* 0x004fce000f8e0203 */
.L_x_6:
[----:B------:R-:W-:-:S05]  /*02f0*/  IADD3 R7, PT, PT, R9, R8, RZ ;  /* 0x0000000809077210 */ /* 0x000fca0007ffe0ff */
[----:B01----:R-:W-:-:S06]  /*0300*/  IMAD.WIDE R6, R7, 0x4, R4 ;  /* 0x0000000407067825 */ /* 0x003fcc00078e0204 */
[----:B------:R-:W2:Y:S01]  /*0310*/  LDG.E.CONSTANT R6, desc[UR8][R6.64] ;  /* 0x0000000806067981 */ /* 0x000ea2000c1e9900 */
[----:B------:R-:W-:Y:S02]  /*0320*/  LEA R10, R27, R8, 0x7 ;  /* 0x000000081b0a7211 */ /* 0x000fe400078e38ff */
[----:B------:R-:W-:Y:S02]  /*0330*/  ISETP.GE.U32.AND P0, PT, R8, 0x60, PT ;  /* 0x000000600800780c */ /* 0x000fe40003f06070 */
[----:B------:R-:W-:Y:S02]  /*0340*/  LEA R3, R10, R25, 0x2 ;  /* 0x000000190a037211 */ /* 0x000fe400078e10ff */
[----:B------:R-:W-:-:S03]  /*0350*/  IADD3 R8, PT, PT, R8, 0x20, RZ ;  /* 0x0000002008087810 */ /* 0x000fc60007ffe0ff */
[----:B--2---:R1:W-:Y:S06]  /*0360*/  STS [R3+0x4000], R6 ;  /* 0x0040000603007388 */ /* 0x0043ec0000000800 */
[----:B------:R-:W-:Y:S05]  /*0370*/  @!P0 BRA `(.L_x_6) ;  /* 0xfffffffc00dc8947 */ /* 0x000fea000383ffff */
[----:B------:R-:W-:Y:S05]  /*0380*/  BSYNC.RECONVERGENT B0 ;  /* 0x0000000000007941 */ /* 0x000fea0003800200 */
.L_x_5:
[----:B------:R-:W-:Y:S01]  /*0390*/  BAR.SYNC.DEFER_BLOCKING 0x0 ;  /* 0x0000000000007b1d */ /* 0x000fe20000010000 */
[----:B-1----:R-:W-:-:S05]  /*03a0*/  MOV R3, R27 ;  /* 0x0000001b00037202 */ /* 0x002fca0000000f00 */
[----:B------:R-:W0:Y:S02]  /*03b0*/  LDCU UR6, c[0x0][0x39c] ;  /* 0x00007380ff0677ac */ /* 0x000e240008000800 */
.L_x_7:
[----:B-1----:R-:W1:Y:S01]  /*03c0*/  LDC.64 R20, c[0x0][0x380] ;  /* 0x0000e000ff147b82 */ /* 0x002e620000000a00 */
[----:B---3--:R-:W-:Y:S02]  /*03d0*/  LEA R4, R0, R3, 0x7 ;  /* 0x0000000300047211 */ /* 0x008fe400078e38ff */
[----:B------:R-:W-:-:S05]  /*03e0*/  LEA R5, R2, R26, 0x5 ;  /* 0x0000001a02057211 */ /* 0x000fca00078e28ff */
[----:B0-----:R-:W-:-:S04]  /*03f0*/  IMAD R5, R4, UR6, R5 ;  /* 0x0000000604057c24 */ /* 0x001fc8000f8e0205 */
[----:B-1----:R-:W-:-:S06]  /*0400*/  IMAD.WIDE R20, R5, 0x4, R20 ;  /* 0x0000000405147825 */ /* 0x002fcc00078e0214 */
[----:B------:R-:W2:Y:S01]  /*0410*/  LDG.E.CONSTANT R20, desc[UR8][R20.64] ;  /* 0x0000000814147981 */ /* 0x000ea2000c1e9900 */
[C---:B------:R-:W-:Y:S02]  /*0420*/  SHF.L.U32 R28, R3.reuse, 0x7, RZ ;  /* 0x00000007031c7819 */ /* 0x040fe400000006ff */
[----:B------:R-:W-:Y:S02]  /*0430*/  ISETP.GE.U32.AND P0, PT, R3, 0x60, PT ;  /* 0x000000600300780c */ /* 0x000fe40003f06070 */
[-C--:B------:R-:W-:Y:S02]  /*0440*/  LEA R4, R26, R28.reuse, 0x2 ;  /* 0x0000001c1a047211 */ /* 0x080fe400078e10ff */
[C---:B------:R-:W-:Y:S02]  /*0450*/  IADD3 R28, PT, PT, R25.reuse, R28, RZ ;  /* 0x0000001c191c7210 */ /* 0x040fe40007ffe0ff */
[----:B------:R-:W-:-:S05]  /*0460*/  IADD3 R23, PT, PT, R25, R4, RZ ;  /* 0x0000000419177210 */ /* 0x000fca0007ffe0ff */
[----:B--2---:R-:W-:Y:S01]  /*0470*/  STS [R23], R20 ;  /* 0x0000001417007388 */ /* 0x004fe20000000800 */
[----:B------:R-:W-:Y:S05]  /*0480*/  WARPSYNC.ALL ;  /* 0x0000000000007948 */ /* 0x000fea0003800000 */
[----:B------:R-:W-:Y:S04]  /*0490*/  LDS.128 R4, [R28] ;  /* 0x000000001c047984 */ /* 0x000fe80000000c00 */
[----:B------:R-:W0:Y:S04]  /*04a0*/  LDS.128 R16, [R24+0x4000] ;  /* 0x0040000018107984 */ /* 0x000e280000000c00 */
[----:B------:R-:W1:Y:S04]  /*04b0*/  LDS.128 R8, [R24+0x4200] ;  /* 0x0042000018087984 */ /* 0x000e680000000c00 */
[----:B------:R-:W2:Y:S01]  /*04c0*/  LDS.128 R12, [R24+0x4400] ;  /* 0x00440000180c7984 */ /* 0x000ea20000000c00 */
[C---:B0-----:R-:W-:Y:S01]  /*04d0*/  FFMA R22, R4.reuse, R16, RZ ;  /* 0x0000001004167223 */ /* 0x041fe200000000ff */
[C---:B------:R-:W-:Y:S01]  /*04e0*/  FFMA R16, R4.reuse, R17, RZ ;  /* 0x0000001104107223 */ /* 0x040fe200000000ff */
[C---:B------:R-:W-:Y:S01]  /*04f0*/  FFMA R17, R4.reuse, R18, RZ ;  /* 0x0000001204117223 */ /* 0x040fe200000000ff */
[----:B------:R-:W-:Y:S01]  /*0500*/  FFMA R4, R4, R19, RZ ;  /* 0x0000001304047223 */ /* 0x000fe200000000ff */
[C---:B-1----:R-:W-:Y:S01]  /*0510*/  FFMA R19, R5.reuse, R8, R22 ;  /* 0x0000000805137223 */ /* 0x042fe20000000016 */
[C---:B------:R-:W-:Y:S01]  /*0520*/  FFMA R16, R5.reuse, R9, R16 ;  /* 0x0000000905107223 */ /* 0x040fe20000000010 */
[----:B------:R-:W0:Y:S01]  /*0530*/  LDS.128 R20, [R24+0x4600] ;  /* 0x0046000018147984 */ /* 0x000e220000000c00 */
[C---:B------:R-:W-:Y:S01]  /*0540*/  FFMA R17, R5.reuse, R10, R17 ;  /* 0x0000000a05117223 */ /* 0x040fe20000000011 */
[----:B------:R-:W-:Y:S01]  /*0550*/  FFMA R8, R5, R11, R4 ;  /* 0x0000000b05087223 */ /* 0x000fe20000000004 */
[C---:B--2---:R-:W-:Y:S01]  /*0560*/  FFMA R4, R6.reuse, R13, R16 ;  /* 0x0000000d06047223 */ /* 0x044fe20000000010 */
[C---:B------:R-:W-:Y:S01]  /*0570*/  FFMA R12, R6.reuse, R12, R19 ;  /* 0x0000000c060c7223 */ /* 0x040fe20000000013 */
[C---:B------:R-:W-:Y:S01]  /*0580*/  FFMA R13, R6.reuse, R14, R17 ;  /* 0x0000000e060d7223 */ /* 0x040fe20000000011 */
[----:B------:R-:W-:Y:S01]  /*0590*/  FFMA R6, R6, R15, R8 ;  /* 0x0000000f06067223 */ /* 0x000fe20000000008 */
[----:B------:R-:W-:Y:S04]  /*05a0*/  LDS.128 R16, [R24+0x4800] ;  /* 0x0048000018107984 */ /* 0x000fe80000000c00 */
[----:B------:R-:W1:Y:S01]  /*05b0*/  LDS.128 R8, [R28+0x10] ;  /* 0x000010001c087984 */ /* 0x000e620000000c00 */
[C---:B0-----:R-:W-:Y:S01]  /*05c0*/  FFMA R5, R7.reuse, R20, R12 ;  /* 0x0000001407057223 */ /* 0x041fe2000000000c */
[C---:B------:R-:W-:Y:S01]  /*05d0*/  FFMA R20, R7.reuse, R21, R4 ;  /* 0x0000001507147223 */ /* 0x040fe20000000004 */
[C---:B------:R-:W-:Y:S01]  /*05e0*/  FFMA R21, R7.reuse, R22, R13 ;  /* 0x0000001607157223 */ /* 0x040fe2000000000d */
[----:B------:R-:W-:Y:S01]  /*05f0*/  FFMA R22, R7, R23, R6 ;  /* 0x0000001707167223 */ /* 0x000fe20000000006 */
[----:B------:R-:W0:Y:S01]  /*0600*/  LDS.128 R12, [R24+0x4a00] ;  /* 0x004a0000180c7984 */ /* 0x000e220000000c00 */
[C---:B-1----:R-:W-:Y:S01]  /*0610*/  FFMA R16, R8.reuse, R16, R5 ;  /* 0x0000001008107223 */ /* 0x042fe20000000005 */
[----:B------:R-:W-:-:S02]  /*0620*/  FFMA R20, R8, R17, R20 ;  /* 0x0000001108147223 */ /* 0x000fc40000000014 */
[----:B------:R-:W1:Y:S01]  /*0630*/  LDS.128 R4, [R24+0x4c00] ;  /* 0x004c000018047984 */ /* 0x000e620000000c00 */
[C---:B------:R-:W-:Y:S01]  /*0640*/  FFMA R21, R8.reuse, R18, R21 ;  /* 0x0000001208157223 */ /* 0x040fe20000000015 */
[----:B------:R-:W-:Y:S01]  /*0650*/  FFMA R22, R8, R19, R22 ;  /* 0x0000001308167223 */ /* 0x000fe20000000016 */
[C---:B0-----:R-:W-:Y:S01]  /*0660*/  FFMA R23, R9.reuse, R12, R16 ;  /* 0x0000000c09177223 */ /* 0x041fe20000000010 */
[C---:B------:R-:W-:Y:S01]  /*0670*/  FFMA R20, R9.reuse, R13, R20 ;  /* 0x0000000d09147223 */ /* 0x040fe20000000014 */
[----:B------:R-:W0:Y:S01]  /*0680*/  LDS.128 R16, [R24+0x4e00] ;  /* 0x004e000018107984 */ /* 0x000e220000000c00 */
[C---:B------:R-:W-:Y:S01]  /*0690*/  FFMA R21, R9.reuse, R14, R21 ;  /* 0x0000000e09157223 */ /* 0x040fe20000000015 */
[----:B------:R-:W-:Y:S01]  /*06a0*/  FFMA R8, R9, R15, R22 ;  /* 0x0000000f09087223 */ /* 0x000fe20000000016 */
[C---:B-1----:R-:W-:Y:S01]  /*06b0*/  FFMA R12, R10.reuse, R4, R23 ;  /* 0x000000040a0c7223 */ /* 0x042fe20000000017 */
        /* <DEDUP_REMOVED lines=8> */
[----:B------:R-:W0:Y:S01]  /*0740*/  LDS.128 R12, [R24+0x5200] ;  /* 0x00520000180c7984 */ /* 0x000e220000000c00 */
[----:B------:R-:W-:-:S03]  /*0750*/  FFMA R8, R11, R19, R8 ;  /* 0x000000130b087223 */ /* 0x000fc60000000008 */
[----:B------:R-:W2:Y:S01]  /*0760*/  LDS.128 R16, [R24+0x5400] ;  /* 0x0054000018107984 */ /* 0x000ea20000000c00 */
[C---:B-1----:R-:W-:Y:S01]  /*0770*/  FFMA R29, R4.reuse, R20, R29 ;  /* 0x00000014041d7223 */ /* 0x042fe2000000001d */
[C---:B------:R-:W-:Y:S01]  /*0780*/  FFMA R20, R4.reuse, R21, R10 ;  /* 0x0000001504147223 */ /* 0x040fe2000000000a */
[C---:B------:R-:W-:Y:S01]  /*0790*/  FFMA R21, R4.reuse, R22, R9 ;  /* 0x0000001604157223 */ /* 0x040fe20000000009 */
[----:B------:R-:W-:Y:S02]  /*07a0*/  FFMA R4, R4, R23, R8 ;  /* 0x0000001704047223 */ /* 0x000fe40000000008 */
[----:B------:R-:W1:Y:S01]  /*07b0*/  LDS.128 R8, [R24+0x5600] ;  /* 0x0056000018087984 */ /* 0x000e620000000c00 */
[C---:B0-----:R-:W-:Y:S01]  /*07c0*/  FFMA R20, R5.reuse, R13, R20 ;  /* 0x0000000d05147223 */ /* 0x041fe20000000014 */
[C---:B------:R-:W-:Y:S01]  /*07d0*/  FFMA R21, R5.reuse, R14, R21 ;  /* 0x0000000e05157223 */ /* 0x040fe20000000015 */
[C---:B------:R-:W-:Y:S01]  /*07e0*/  FFMA R29, R5.reuse, R12, R29 ;  /* 0x0000000c051d7223 */ /* 0x040fe2000000001d */
[----:B------:R-:W-:Y:S01]  /*07f0*/  FFMA R4, R5, R15, R4 ;  /* 0x0000000f05047223 */ /* 0x000fe20000000004 */
[C---:B--2---:R-:W-:Y:S01]  /*0800*/  FFMA R17, R6.reuse, R17, R20 ;  /* 0x0000001106117223 */ /* 0x044fe20000000014 */
[C---:B------:R-:W-:Y:S01]  /*0810*/  FFMA R5, R6.reuse, R18, R21 ;  /* 0x0000001206057223 */ /* 0x040fe20000000015 */
[----:B------:R-:W-:Y:S01]  /*0820*/  LDS.128 R12, [R28+0x30] ;  /* 0x000030001c0c7984 */ /* 0x000fe20000000c00 */
[C---:B------:R-:W-:Y:S01]  /*0830*/  FFMA R16, R6.reuse, R16, R29 ;  /* 0x0000001006107223 */ /* 0x040fe2000000001d */
[----:B------:R-:W-:-:S02]  /*0840*/  FFMA R4, R6, R19, R4 ;  /* 0x0000001306047223 */ /* 0x000fc40000000004 */
[----:B------:R-:W0:Y:S01]  /*0850*/  LDS.128 R20, [R24+0x5800] ;  /* 0x0058000018147984 */ /* 0x000e220000000c00 */
[C---:B-1----:R-:W-:Y:S01]  /*0860*/  FFMA R29, R7.reuse, R8, R16 ;  /* 0x00000008071d7223 */ /* 0x042fe20000000010 */
[C---:B------:R-:W-:Y:S01]  /*0870*/  FFMA R6, R7.reuse, R9, R17 ;  /* 0x0000000907067223 */ /* 0x040fe20000000011 */
[C---:B------:R-:W-:Y:S01]  /*0880*/  FFMA R5, R7.reuse, R10, R5 ;  /* 0x0000000a07057223 */ /* 0x040fe20000000005 */
[----:B------:R-:W1:Y:S01]  /*0890*/  LDS.128 R16, [R24+0x5a00] ;  /* 0x005a000018107984 */ /* 0x000e620000000c00 */
[----:B------:R-:W-:-:S03]  /*08a0*/  FFMA R4, R7, R11, R4 ;  /* 0x0000000b07047223 */ /* 0x000fc60000000004 */
[----:B------:R-:W2:Y:S01]  /*08b0*/  LDS.128 R8, [R24+0x5c00] ;  /* 0x005c000018087984 */ /* 0x000ea20000000c00 */
[C---:B0-----:R-:W-:Y:S01]  /*08c0*/  FFMA R29, R12.reuse, R20, R29 ;  /* 0x000000140c1d7223 */ /* 0x041fe2000000001d */
[C---:B------:R-:W-:Y:S01]  /*08d0*/  FFMA R20, R12.reuse, R21, R6 ;  /* 0x000000150c147223 */ /* 0x040fe20000000006 */
[C---:B------:R-:W-:Y:S01]  /*08e0*/  FFMA R21, R12.reuse, R22, R5 ;  /* 0x000000160c157223 */ /* 0x040fe20000000005 */
[----:B------:R-:W-:Y:S02]  /*08f0*/  FFMA R12, R12, R23, R4 ;  /* 0x000000170c0c7223 */ /* 0x000fe40000000004 */
[----:B------:R-:W0:Y:S01]  /*0900*/  LDS.128 R4, [R24+0x5e00] ;  /* 0x005e000018047984 */ /* 0x000e220000000c00 */
[C---:B-1----:R-:W-:Y:S01]  /*0910*/  FFMA R29, R13.reuse, R16, R29 ;  /* 0x000000100d1d7223 */ /* 0x042fe2000000001d */
[C---:B------:R-:W-:Y:S01]  /*0920*/  FFMA R16, R13.reuse, R17, R20 ;  /* 0x000000110d107223 */ /* 0x040fe20000000014 */
        /* <DEDUP_REMOVED lines=14> */
[C---:B------:R-:W-:Y:S01]  /*0a10*/  FFMA R20, R8.reuse, R21, R12 ;  /* 0x0000001508147223 */ /* 0x040fe2000000000c */
[C---:B------:R-:W-:Y:S01]  /*0a20*/  FFMA R21, R8.reuse, R22, R5 ;  /* 0x0000001608157223 */ /* 0x040fe20000000005 */
[----:B------:R-:W1:Y:S01]  /*0a30*/  LDS.128 R12, [R24+0x6400] ;  /* 0x00640000180c7984 */ /* 0x000e620000000c00 */
        /* <DEDUP_REMOVED lines=42> */
[----:B------:R-:W-:Y:S01]  /*0ce0*/  FFMA R14, R20, R11, R14 ;  /* 0x0000000b140e7223 */ /* 0x000fe2000000000e */
[C---:B0-----:R-:W-:Y:S01]  /*0cf0*/  FFMA R15, R21.reuse, R16, R8 ;  /* 0x00000010150f7223 */ /* 0x041fe20000000008 */
[C---:B------:R-:W-:Y:S01]  /*0d00*/  FFMA R12, R21.reuse, R17, R12 ;  /* 0x00000011150c7223 */ /* 0x040fe2000000000c */
[----:B------:R-:W0:Y:S01]  /*0d10*/  LDS.128 R8, [R24+0x7600] ;  /* 0x0076000018087984 */ /* 0x000e220000000c00 */
[C---:B------:R-:W-:Y:S01]  /*0d20*/  FFMA R13, R21.reuse, R18, R13 ;  /* 0x00000012150d7223 */ /* 0x040fe2000000000d */
[----:B------:R-:W-:Y:S01]  /*0d30*/  FFMA R14, R21, R19, R14 ;  /* 0x00000013150e7223 */ /* 0x000fe2000000000e */
[C---:B--2---:R-:W-:Y:S01]  /*0d40*/  FFMA R16, R22.reuse, R4, R15 ;  /* 0x0000000416107223 */ /* 0x044fe2000000000f */
[C---:B------:R-:W-:Y:S01]  /*0d50*/  FFMA R18, R22.reuse, R5, R12 ;  /* 0x0000000516127223 */ /* 0x040fe2000000000c */
[C---:B------:R-:W-:Y:S01]  /*0d60*/  FFMA R21, R22.reuse, R6, R13 ;  /* 0x0000000616157223 */ /* 0x040fe2000000000d */
[----:B------:R-:W-:-:S02]  /*0d70*/  FFMA R22, R22, R7, R14 ;  /* 0x0000000716167223 */ /* 0x000fc4000000000e */
[----:B------:R-:W-:Y:S04]  /*0d80*/  LDS.128 R4, [R28+0x70] ;  /* 0x000070001c047984 */ /* 0x000fe80000000c00 */
[----:B------:R-:W1:Y:S01]  /*0d90*/  LDS.128 R12, [R24+0x7800] ;  /* 0x00780000180c7984 */ /* 0x000e620000000c00 */
[C---:B0-----:R-:W-:Y:S01]  /*0da0*/  FFMA R29, R23.reuse, R8, R16 ;  /* 0x00000008171d7223 */ /* 0x041fe20000000010 */
[C---:B------:R-:W-:Y:S01]  /*0db0*/  FFMA R20, R23.reuse, R9, R18 ;  /* 0x0000000917147223 */ /* 0x040fe20000000012 */
[C---:B------:R-:W-:Y:S01]  /*0dc0*/  FFMA R21, R23.reuse, R10, R21 ;  /* 0x0000000a17157223 */ /* 0x040fe20000000015 */
[----:B------:R-:W0:Y:S01]  /*0dd0*/  LDS.128 R16, [R24+0x7a00] ;  /* 0x007a000018107984 */ /* 0x000e220000000c00 */
[----:B------:R-:W-:Y:S01]  /*0de0*/  FFMA R22, R23, R11, R22 ;  /* 0x0000000b17167223 */ /* 0x000fe20000000016 */
[C---:B-1----:R-:W-:Y:S01]  /*0df0*/  FFMA R8, R4.reuse, R12, R29 ;  /* 0x0000000c04087223 */ /* 0x042fe2000000001d */
[C---:B------:R-:W-:Y:S01]  /*0e00*/  FFMA R20, R4.reuse, R13, R20 ;  /* 0x0000000d04147223 */ /* 0x040fe20000000014 */
[C---:B------:R-:W-:Y:S01]  /*0e10*/  FFMA R23, R4.reuse, R14, R21 ;  /* 0x0000000e04177223 */ /* 0x040fe20000000015 */
[----:B------:R-:W-:Y:S01]  /*0e20*/  FFMA R22, R4, R15, R22 ;  /* 0x0000000f04167223 */ /* 0x000fe20000000016 */
[C---:B------:R-:W-:Y:S01]  /*0e30*/  LEA R4, R3.reuse, R26, 0x5 ;  /* 0x0000001a03047211 */ /* 0x040fe200078e28ff */
[----:B------:R-:W1:Y:S01]  /*0e40*/  LDS.128 R12, [R24+0x7c00] ;  /* 0x007c0000180c7984 */ /* 0x000e620000000c00 */
[----:B------:R-:W-:-:S02]  /*0e50*/  IADD3 R3, PT, PT, R3, 0x20, RZ ;  /* 0x0000002003037810 */ /* 0x000fc40007ffe0ff */
[----:B------:R-:W-:Y:S01]  /*0e60*/  LEA R4, R4, R25, 0x4 ;  /* 0x0000001904047211 */ /* 0x000fe200078e20ff */
[C---:B0-----:R-:W-:Y:S01]  /*0e70*/  FFMA R21, R5.reuse, R16, R8 ;  /* 0x0000001005157223 */ /* 0x041fe20000000008 */
[C---:B------:R-:W-:Y:S01]  /*0e80*/  FFMA R20, R5.reuse, R17, R20 ;  /* 0x0000001105147223 */ /* 0x040fe20000000014 */
[----:B------:R-:W0:Y:S01]  /*0e90*/  LDS.128 R8, [R24+0x7e00] ;  /* 0x007e000018087984 */ /* 0x000e220000000c00 */
[C---:B------:R-:W-:Y:S01]  /*0ea0*/  FFMA R23, R5.reuse, R18, R23 ;  /* 0x0000001205177223 */ /* 0x040fe20000000017 */
[----:B------:R-:W-:Y:S02]  /*0eb0*/  FFMA R22, R5, R19, R22 ;  /* 0x0000001305167223 */ /* 0x000fe40000000016 */
[----:B------:R-:W2:Y:S01]  /*0ec0*/  LDS.128 R16, [R4+0x8000] ;  /* 0x0080000004107984 */ /* 0x000ea20000000c00 */
[C---:B-1----:R-:W-:Y:S01]  /*0ed0*/  FFMA R12, R6.reuse, R12, R21 ;  /* 0x0000000c060c7223 */ /* 0x042fe20000000015 */
[C---:B------:R-:W-:Y:S01]  /*0ee0*/  FFMA R20, R6.reuse, R13, R20 ;  /* 0x0000000d06147223 */ /* 0x040fe20000000014 */
[C---:B------:R-:W-:Y:S01]  /*0ef0*/  FFMA R23, R6.reuse, R14, R23 ;  /* 0x0000000e06177223 */ /* 0x040fe20000000017 */
[----:B------:R-:W-:Y:S01]  /*0f00*/  FFMA R22, R6, R15, R22 ;  /* 0x0000000f06167223 */ /* 0x000fe20000000016 */
[C---:B0-----:R-:W-:Y:S01]  /*0f10*/  FFMA R5, R7.reuse, R8, R12 ;  /* 0x0000000807057223 */ /* 0x041fe2000000000c */
[C---:B------:R-:W-:Y:S01]  /*0f20*/  FFMA R20, R7.reuse, R9, R20 ;  /* 0x0000000907147223 */ /* 0x040fe20000000014 */
[C---:B------:R-:W-:Y:S01]  /*0f30*/  FFMA R23, R7.reuse, R10, R23 ;  /* 0x0000000a07177223 */ /* 0x040fe20000000017 */
[----:B------:R-:W-:Y:S01]  /*0f40*/  FFMA R22, R7, R11, R22 ;  /* 0x0000000b07167223 */ /* 0x000fe20000000016 */
[----:B--2---:R-:W-:Y:S01]  /*0f50*/  FADD R16, R5, R16 ;  /* 0x0000001005107221 */ /* 0x004fe20000000000 */
[----:B------:R-:W-:Y:S01]  /*0f60*/  FADD R17, R20, R17 ;  /* 0x0000001114117221 */ /* 0x000fe20000000000 */
[----:B------:R-:W-:Y:S01]  /*0f70*/  FADD R18, R23, R18 ;  /* 0x0000001217127221 */ /* 0x000fe20000000000 */
[----:B------:R-:W-:-:S05]  /*0f80*/  FADD R19, R22, R19 ;  /* 0x0000001316137221 */ /* 0x000fca0000000000 */
[----:B------:R1:W-:Y:S01]  /*0f90*/  STS.128 [R4+0x8000], R16 ;  /* 0x0080001004007388 */ /* 0x0003e20000000c00 */
[----:B------:R-:W-:Y:S05]  /*0fa0*/  @!P0 BRA `(.L_x_7) ;  /* 0xfffffff400048947 */ /* 0x000fea000383ffff */
[----:B------:R-:W-:Y:S05]  /*0fb0*/  WARPSYNC.ALL ;  /* 0x0000000000007948 */ /* 0x000fea0003800000 */
[----:B------:R-:W-:Y:S01]  /*0fc0*/  IADD3 R2, PT, PT, R2, 0x1, RZ ;  /* 0x0000000102027810 */ /* 0x000fe20007ffe0ff */
[----:B------:R-:W-:Y:S03]  /*0fd0*/  BAR.SYNC.DEFER_BLOCKING 0x0 ;  /* 0x0000000000007b1d */ /* 0x000fe60000010000 */
[----:B------:R-:W-:-:S13]  /*0fe0*/  ISETP.NE.AND P0, PT, R2, UR5, PT ;  /* 0x0000000502007c0c */ /* 0x000fda000bf05270 */
[----:B------:R-:W-:Y:S05]  /*0ff0*/  @P0 BRA `(.L_x_8) ;  /* 0xfffffff000900947 */ /* 0x000fea000383ffff */
.L_x_4:
[C---:B------:R-:W-:Y:S02]  /*1000*/  LEA R25, R26.reuse, R25, 0x2 ;  /* 0x000000191a197211 */ /* 0x040fe400078e10ff */
[----:B------:R-:W-:Y:S02]  /*1010*/  IADD3 R7, PT, PT, R26, UR4, RZ ;  /* 0x000000041a077c10 */ /* 0x000fe4000fffe0ff */
[----:B------:R-:W-:-:S07]  /*1020*/  IADD3 R6, PT, PT, R25, 0x8000, RZ ;  /* 0x0000800019067810 */ /* 0x000fce0007ffe0ff */
.L_x_11:
[----:B01----:R-:W0:Y:S01]  /*1030*/  LDC.64 R4, c[0x0][0x390] ;  /* 0x0000e400ff047b82 */ /* 0x003e220000000a00 */
[----:B------:R-:W1:Y:S01]  /*1040*/  LDCU UR4, c[0x0][0x3a0] ;  /* 0x00007400ff0477ac */ /* 0x000e620008000800 */
[----:B---3--:R-:W-:Y:S01]  /*1050*/  LEA R2, R0, R27, 0x7 ;  /* 0x0000001b00027211 */ /* 0x008fe200078e38ff */
[----:B------:R-:W-:Y:S01]  /*1060*/  BSSY.RECONVERGENT B0, `(.L_x_9) ;  /* 0x000000c000007945 */ /* 0x000fe20003800200 */
[----:B------:R-:W-:Y:S02]  /*1070*/  LEA R8, R27, R6, 0x9 ;  /* 0x000000061b087211 */ /* 0x000fe400078e48ff */
[----:B------:R-:W-:Y:S01]  /*1080*/  MOV R10, R26 ;  /* 0x0000001a000a7202 */ /* 0x000fe20000000f00 */
[----:B-1----:R-:W-:-:S07]  /*1090*/  IMAD R9, R2, UR4, R7 ;  /* 0x0000000402097c24 */ /* 0x002fce000f8e0207 */
.L_x_10:
[----:B-1----:R1:W2:Y:S01]  /*10a0*/  LDS R11, [R8] ;  /* 0x00000000080b7984 */ /* 0x0022a20000000800 */
[C---:B0-----:R-:W-:Y:S01]  /*10b0*/  IMAD.WIDE R2, R9.reuse, 0x4, R4 ;  /* 0x0000000409027825 */ /* 0x041fe200078e0204 */
[C---:B------:R-:W-:Y:S02]  /*10c0*/  ISETP.GE.U32.AND P0, PT, R10.reuse, 0x60, PT ;  /* 0x000000600a00780c */ /* 0x040fe40003f06070 */
[----:B------:R-:W-:Y:S02]  /*10d0*/  IADD3 R10, PT, PT, R10, 0x20, RZ ;  /* 0x000000200a0a7810 */ /* 0x000fe40007ffe0ff */
[----:B------:R-:W-:Y:S02]  /*10e0*/  IADD3 R9, PT, PT, R9, 0x20, RZ ;  /* 0x0000002009097810 */ /* 0x000fe40007ffe0ff */
[----:B-1----:R-:W-:Y:S01]  /*10f0*/  IADD3 R8, PT, PT, R8, 0x80, RZ ;  /* 0x0000008008087810 */ /* 0x002fe20007ffe0ff */
[----:B--2---:R1:W-:Y:S06]  /*1100*/  STG.E desc[UR8][R2.64], R11 ;  /* 0x0000000b02007986 */ /* 0x0043ec000c101908 */
[----:B------:R-:W-:Y:S05]  /*1110*/  @!P0 BRA `(.L_x_10) ;  /* 0xfffffffc00e08947 */ /* 0x000fea000383ffff */
[----:B------:R-:W-:Y:S05]  /*1120*/  BSYNC.RECONVERGENT B0 ;  /* 0x0000000000007941 */ /* 0x000fea0003800200 */
.L_x_9:
[C---:B------:R-:W-:Y:S02]  /*1130*/  ISETP.GE.U32.AND P0, PT, R27.reuse, 0x60, PT ;  /* 0x000000601b00780c */ /* 0x040fe40003f06070 */
[----:B------:R-:W-:-:S11]  /*1140*/  IADD3 R27, PT, PT, R27, 0x20, RZ ;  /* 0x000000201b1b7810 */ /* 0x000fd60007ffe0ff */
[----:B------:R-:W-:Y:S05]  /*1150*/  @!P0 BRA `(.L_x_11) ;  /* 0xfffffffc00b48947 */ /* 0x000fea000383ffff */
[----:B------:R-:W-:Y:S05]  /*1160*/  EXIT ;  /* 0x000000000000794d */ /* 0x000fea0003800000 */
.L_x_12:
[----:B------:R-:W-:-:S00]  /*1170*/  BRA `(.L_x_12) ;  /* 0xfffffffc00fc7947 */ /* 0x000fc0000383ffff */
[----:B------:R-:W-:-:S00]  /*1180*/  NOP ;  /* 0x0000000000007918 */ /* 0x000fc00000000000 */
[----:B------:R-:W-:-:S00]  /*1190*/  NOP ;  /* 0x0000000000007918 */ /* 0x000fc00000000000 */
[----:B------:R-:W-:-:S00]  /*11a0*/  NOP ;  /* 0x0000000000007918 */ /* 0x000fc00000000000 */
[----:B------:R-:W-:-:S00]  /*11b0*/  NOP ;  /* 0x0000000000007918 */ /* 0x000fc00000000000 */
[----:B------:R-:W-:-:S00]  /*11c0*/  NOP ;  /* 0x0000000000007918 */ /* 0x000fc00000000000 */
[----:B------:R-:W-:-:S00]  /*11d0*/  NOP ;  /* 0x0000000000007918 */ /* 0x000fc00000000000 */
[----:B------:R-:W-:-:S00]  /*11e0*/  NOP ;  /* 0x0000000000007918 */ /* 0x000fc00000000000 */
[----:B------:R-:W-:-:S00]  /*11f0*/  NOP ;  /* 0x0000000000007918 */ /* 0x000fc00000000000 */
.L_x_13:


//--------------------- .nv.shared._Z13matmul_kernelILi1024EEvPKfS1_Pfiii --------------------------
	.section	.nv.shared._Z13matmul_kernelILi1024EEvPKfS1_Pfiii,"aw",@nobits
	.sectionflags	@""
	.align	16
	.zero		1024


//--------------------- .nv.shared.reserved.0     --------------------------
	.section	.nv.shared.reserved.0,"aw",@nobits
	.weak		__nv_reservedSMEM_offset_0_alias
	.size		__nv_reservedSMEM_offset_0_alias, 0, 64
	.other		__nv_reservedSMEM_offset_0_alias,@"STO_CUDA_RESERVED_SHARED STV_DEFAULT"
__nv_reservedSMEM_offset_0_alias:
	.zero		0
	.zero		64


//--------------------- .nv.constant0._Z13matmul_kernelILi1024EEvPKfS1_Pfiii --------------------------
	.section	.nv.constant0._Z13matmul_kernelILi1024EEvPKfS1_Pfiii,"a",@progbits
	.sectionflags	@""
	.align	4
.nv.constant0._Z13matmul_kernelILi1024EEvPKfS1_Pfiii:
	.zero		932


//--------------------- SYMBOLS --------------------------

	.type		.nv.reservedSmem.offset0,@object
	.size		.nv.reservedSmem.offset0,0x4
	.type		.nv.reservedSmem.cap,@object
	.size		.nv.reservedSmem.cap,0x4
